//
// Generated by NVIDIA NVVM Compiler
//
// Compiler Build ID: CL-36424714
// Cuda compilation tools, release 13.0, V13.0.88
// Based on NVVM 20.0.0
//

.version 9.0
.target sm_100
.address_size 64

	// .globl	_Z3addiPfS_

.visible .entry _Z3addiPfS_(
	.param .u32 _Z3addiPfS__param_0,
	.param .u64 .ptr .align 1 _Z3addiPfS__param_1,
	.param .u64 .ptr .align 1 _Z3addiPfS__param_2
)
{
	.reg .pred 	%p<4>;
	.reg .b32 	%r<8>;
	.reg .b32 	%f<128>;
	.reg .b64 	%rd<11>;

	ld.param.u32 	%r5, [_Z3addiPfS__param_0];
	ld.param.u64 	%rd7, [_Z3addiPfS__param_1];
	ld.param.u64 	%rd8, [_Z3addiPfS__param_2];
	setp.lt.s32 	%p1, %r5, 1;
	@%p1 bra 	$L__BB0_6;
	mov.u32 	%r6, %tid.x;
	and.b32  	%r1, %r6, 1;
	neg.s32 	%r7, %r5;
	cvta.to.global.u64 	%rd9, %rd7;
	cvta.to.global.u64 	%rd10, %rd8;
$L__BB0_2:
	setp.ne.s32 	%p2, %r1, 0;
	ld.global.f32 	%f5, [%rd9];
	ld.global.f32 	%f6, [%rd10];
	add.f32 	%f7, %f5, %f6;
	st.global.f32 	[%rd10], %f7;
	ld.global.f32 	%f8, [%rd9];
	sub.f32 	%f9, %f8, %f7;
	st.global.f32 	[%rd10], %f9;
	ld.global.f32 	%f10, [%rd9];
	add.f32 	%f11, %f10, %f9;
	st.global.f32 	[%rd10], %f11;
	ld.global.f32 	%f12, [%rd9];
	sub.f32 	%f13, %f12, %f11;
	st.global.f32 	[%rd10], %f13;
	ld.global.f32 	%f14, [%rd9];
	add.f32 	%f15, %f14, %f13;
	st.global.f32 	[%rd10], %f15;
	ld.global.f32 	%f16, [%rd9];
	sub.f32 	%f17, %f16, %f15;
	st.global.f32 	[%rd10], %f17;
	ld.global.f32 	%f18, [%rd9];
	add.f32 	%f19, %f18, %f17;
	st.global.f32 	[%rd10], %f19;
	ld.global.f32 	%f20, [%rd9];
	sub.f32 	%f21, %f20, %f19;
	st.global.f32 	[%rd10], %f21;
	ld.global.f32 	%f22, [%rd9];
	add.f32 	%f23, %f22, %f21;
	st.global.f32 	[%rd10], %f23;
	ld.global.f32 	%f24, [%rd9];
	sub.f32 	%f25, %f24, %f23;
	st.global.f32 	[%rd10], %f25;
	ld.global.f32 	%f26, [%rd9];
	add.f32 	%f27, %f26, %f25;
	st.global.f32 	[%rd10], %f27;
	ld.global.f32 	%f28, [%rd9];
	sub.f32 	%f29, %f28, %f27;
	st.global.f32 	[%rd10], %f29;
	ld.global.f32 	%f30, [%rd9];
	add.f32 	%f31, %f30, %f29;
	st.global.f32 	[%rd10], %f31;
	ld.global.f32 	%f32, [%rd9];
	sub.f32 	%f33, %f32, %f31;
	st.global.f32 	[%rd10], %f33;
	ld.global.f32 	%f34, [%rd9];
	add.f32 	%f35, %f34, %f33;
	st.global.f32 	[%rd10], %f35;
	ld.global.f32 	%f36, [%rd9];
	sub.f32 	%f37, %f36, %f35;
	st.global.f32 	[%rd10], %f37;
	ld.global.f32 	%f38, [%rd9];
	add.f32 	%f39, %f38, %f37;
	st.global.f32 	[%rd10], %f39;
	ld.global.f32 	%f40, [%rd9];
	sub.f32 	%f41, %f40, %f39;
	st.global.f32 	[%rd10], %f41;
	ld.global.f32 	%f42, [%rd9];
	add.f32 	%f43, %f42, %f41;
	st.global.f32 	[%rd10], %f43;
	ld.global.f32 	%f44, [%rd9];
	sub.f32 	%f45, %f44, %f43;
	st.global.f32 	[%rd10], %f45;
	ld.global.f32 	%f46, [%rd9];
	add.f32 	%f47, %f46, %f45;
	st.global.f32 	[%rd10], %f47;
	ld.global.f32 	%f48, [%rd9];
	sub.f32 	%f49, %f48, %f47;
	st.global.f32 	[%rd10], %f49;
	ld.global.f32 	%f50, [%rd9];
	add.f32 	%f51, %f50, %f49;
	st.global.f32 	[%rd10], %f51;
	ld.global.f32 	%f52, [%rd9];
	sub.f32 	%f53, %f52, %f51;
	st.global.f32 	[%rd10], %f53;
	ld.global.f32 	%f54, [%rd9];
	add.f32 	%f55, %f54, %f53;
	st.global.f32 	[%rd10], %f55;
	ld.global.f32 	%f56, [%rd9];
	sub.f32 	%f57, %f56, %f55;
	st.global.f32 	[%rd10], %f57;
	ld.global.f32 	%f58, [%rd9];
	add.f32 	%f59, %f58, %f57;
	st.global.f32 	[%rd10], %f59;
	ld.global.f32 	%f60, [%rd9];
	sub.f32 	%f61, %f60, %f59;
	st.global.f32 	[%rd10], %f61;
	ld.global.f32 	%f62, [%rd9];
	add.f32 	%f63, %f62, %f61;
	st.global.f32 	[%rd10], %f63;
	ld.global.f32 	%f64, [%rd9];
	sub.f32 	%f65, %f64, %f63;
	st.global.f32 	[%rd10], %f65;
	ld.global.f32 	%f66, [%rd9];
	add.f32 	%f67, %f66, %f65;
	st.global.f32 	[%rd10], %f67;
	ld.global.f32 	%f68, [%rd9];
	sub.f32 	%f69, %f68, %f67;
	st.global.f32 	[%rd10], %f69;
	ld.global.f32 	%f70, [%rd9];
	add.f32 	%f71, %f70, %f69;
	st.global.f32 	[%rd10], %f71;
	ld.global.f32 	%f72, [%rd9];
	sub.f32 	%f73, %f72, %f71;
	st.global.f32 	[%rd10], %f73;
	ld.global.f32 	%f74, [%rd9];
	add.f32 	%f75, %f74, %f73;
	st.global.f32 	[%rd10], %f75;
	ld.global.f32 	%f76, [%rd9];
	sub.f32 	%f77, %f76, %f75;
	st.global.f32 	[%rd10], %f77;
	ld.global.f32 	%f78, [%rd9];
	add.f32 	%f79, %f78, %f77;
	st.global.f32 	[%rd10], %f79;
	ld.global.f32 	%f80, [%rd9];
	sub.f32 	%f81, %f80, %f79;
	st.global.f32 	[%rd10], %f81;
	ld.global.f32 	%f82, [%rd9];
	add.f32 	%f83, %f82, %f81;
	st.global.f32 	[%rd10], %f83;
	ld.global.f32 	%f84, [%rd9];
	sub.f32 	%f85, %f84, %f83;
	st.global.f32 	[%rd10], %f85;
	ld.global.f32 	%f86, [%rd9];
	add.f32 	%f87, %f86, %f85;
	st.global.f32 	[%rd10], %f87;
	ld.global.f32 	%f88, [%rd9];
	sub.f32 	%f89, %f88, %f87;
	st.global.f32 	[%rd10], %f89;
	ld.global.f32 	%f90, [%rd9];
	add.f32 	%f91, %f90, %f89;
	st.global.f32 	[%rd10], %f91;
	ld.global.f32 	%f92, [%rd9];
	sub.f32 	%f93, %f92, %f91;
	st.global.f32 	[%rd10], %f93;
	ld.global.f32 	%f94, [%rd9];
	add.f32 	%f95, %f94, %f93;
	st.global.f32 	[%rd10], %f95;
	ld.global.f32 	%f96, [%rd9];
	sub.f32 	%f97, %f96, %f95;
	st.global.f32 	[%rd10], %f97;
	ld.global.f32 	%f98, [%rd9];
	add.f32 	%f99, %f98, %f97;
	st.global.f32 	[%rd10], %f99;
	ld.global.f32 	%f100, [%rd9];
	sub.f32 	%f101, %f100, %f99;
	st.global.f32 	[%rd10], %f101;
	ld.global.f32 	%f102, [%rd9];
	add.f32 	%f103, %f102, %f101;
	st.global.f32 	[%rd10], %f103;
	ld.global.f32 	%f104, [%rd9];
	sub.f32 	%f105, %f104, %f103;
	st.global.f32 	[%rd10], %f105;
	ld.global.f32 	%f106, [%rd9];
	add.f32 	%f107, %f106, %f105;
	st.global.f32 	[%rd10], %f107;
	ld.global.f32 	%f108, [%rd9];
	sub.f32 	%f109, %f108, %f107;
	st.global.f32 	[%rd10], %f109;
	ld.global.f32 	%f110, [%rd9];
	add.f32 	%f111, %f110, %f109;
	st.global.f32 	[%rd10], %f111;
	ld.global.f32 	%f112, [%rd9];
	sub.f32 	%f113, %f112, %f111;
	st.global.f32 	[%rd10], %f113;
	ld.global.f32 	%f114, [%rd9];
	add.f32 	%f115, %f114, %f113;
	st.global.f32 	[%rd10], %f115;
	ld.global.f32 	%f116, [%rd9];
	sub.f32 	%f117, %f116, %f115;
	st.global.f32 	[%rd10], %f117;
	ld.global.f32 	%f118, [%rd9];
	add.f32 	%f119, %f118, %f117;
	st.global.f32 	[%rd10], %f119;
	ld.global.f32 	%f120, [%rd9];
	sub.f32 	%f121, %f120, %f119;
	st.global.f32 	[%rd10], %f121;
	ld.global.f32 	%f122, [%rd9];
	add.f32 	%f123, %f122, %f121;
	st.global.f32 	[%rd10], %f123;
	ld.global.f32 	%f124, [%rd9];
	sub.f32 	%f1, %f124, %f123;
	st.global.f32 	[%rd10], %f1;
	@%p2 bra 	$L__BB0_4;
	ld.global.f32 	%f126, [%rd9];
	add.f32 	%f127, %f126, %f1;
	bra.uni 	$L__BB0_5;
$L__BB0_4:
	ld.global.f32 	%f125, [%rd9];
	sub.f32 	%f127, %f125, %f1;
$L__BB0_5:
	st.global.f32 	[%rd10], %f127;
	add.s32 	%r7, %r7, 1;
	setp.ne.s32 	%p3, %r7, 0;
	add.s64 	%rd10, %rd10, 4;
	add.s64 	%rd9, %rd9, 4;
	@%p3 bra 	$L__BB0_2;
$L__BB0_6:
	ret;

}


// ===== COMPILED SASS (sm_100) =====

	.target	sm_100

	.elftype	@"ET_EXEC"


//--------------------- .note.nv.tkinfo           --------------------------
	.section	.note.nv.tkinfo,"",@"SHT_NOTE"
	.sectionflags	@"SHF_NOTE_NV_TKINFO"
	.tkinfo
        /*0018*/ 	.word	0x00000002
        /*0030*/ 	.string	""
        /*0030*/ 	.string	"ptxas"
        /*0030*/ 	.string	"Cuda compilation tools, release 13.0, V13.0.88"
        /*0030*/ 	.string	"Build cuda_13.0.r13.0/compiler.36424714_0"
        /*0030*/ 	.string	"-arch sm_100 -m 64 "



//--------------------- .note.nv.cuinfo           --------------------------
	.section	.note.nv.cuinfo,"",@"SHT_NOTE"
	.sectionflags	@"SHF_NOTE_NV_CUINFO"
        /*0018*/ 	.short	0x0002
        /*001a*/ 	.short	0x0064
        /*001c*/ 	.short	0x0082
	.zero		2


//--------------------- .nv.info                  --------------------------
	.section	.nv.info,"",@"SHT_CUDA_INFO"
	.align	4


	//----- nvinfo : EIATTR_REGCOUNT
	.align		4
        /*0000*/ 	.byte	0x04, 0x2f
        /*0002*/ 	.short	(.L_1 - .L_0)
	.align		4
.L_0:
        /*0004*/ 	.word	index@(_Z3addiPfS_)
        /*0008*/ 	.word	0x00000010


	//----- nvinfo : EIATTR_FRAME_SIZE
	.align		4
.L_1:
        /*000c*/ 	.byte	0x04, 0x11
        /*000e*/ 	.short	(.L_3 - .L_2)
	.align		4
.L_2:
        /*0010*/ 	.word	index@(_Z3addiPfS_)
        /*0014*/ 	.word	0x00000000


	//----- nvinfo : EIATTR_MIN_STACK_SIZE
	.align		4
.L_3:
        /*0018*/ 	.byte	0x04, 0x12
        /*001a*/ 	.short	(.L_5 - .L_4)
	.align		4
.L_4:
        /*001c*/ 	.word	index@(_Z3addiPfS_)
        /*0020*/ 	.word	0x00000000
.L_5:


//--------------------- .nv.compat                --------------------------
	.section	.nv.compat,"",@"SHT_CUDA_COMPAT_INFO"
	.align	4
        /*0000*/ 	.byte	0x02, 0x09, 0x00, 0x00, 0x02, 0x02, 0x01, 0x00, 0x02, 0x05, 0x05, 0x00, 0x03, 0x07, 0x01, 0x01
        /*0010*/ 	.byte	0x02, 0x03, 0x00, 0x00, 0x02, 0x06, 0x01, 0x00, 0x04, 0x0b, 0x08, 0x00, 0x09, 0x00, 0x00, 0x00
        /*0020*/ 	.byte	0x00, 0x00, 0x00, 0x00


//--------------------- .nv.info._Z3addiPfS_      --------------------------
	.section	.nv.info._Z3addiPfS_,"",@"SHT_CUDA_INFO"
	.sectionflags	@""
	.align	4


	//----- nvinfo : EIATTR_CUDA_API_VERSION
	.align		4
        /*0000*/ 	.byte	0x04, 0x37
        /*0002*/ 	.short	(.L_7 - .L_6)
.L_6:
        /*0004*/ 	.word	0x00000082


	//----- nvinfo : EIATTR_KPARAM_INFO
	.align		4
.L_7:
        /*0008*/ 	.byte	0x04, 0x17
        /*000a*/ 	.short	(.L_9 - .L_8)
.L_8:
        /*000c*/ 	.word	0x00000000
        /*0010*/ 	.short	0x0002
        /*0012*/ 	.short	0x0010
        /*0014*/ 	.byte	0x00, 0xf5, 0x21, 0x00


	//----- nvinfo : EIATTR_KPARAM_INFO
	.align		4
.L_9:
        /*0018*/ 	.byte	0x04, 0x17
        /*001a*/ 	.short	(.L_11 - .L_10)
.L_10:
        /*001c*/ 	.word	0x00000000
        /*0020*/ 	.short	0x0001
        /*0022*/ 	.short	0x0008
        /*0024*/ 	.byte	0x00, 0xf5, 0x21, 0x00


	//----- nvinfo : EIATTR_KPARAM_INFO
	.align		4
.L_11:
        /*0028*/ 	.byte	0x04, 0x17
        /*002a*/ 	.short	(.L_13 - .L_12)
.L_12:
        /*002c*/ 	.word	0x00000000
        /*0030*/ 	.short	0x0000
        /*0032*/ 	.short	0x0000
        /*0034*/ 	.byte	0x00, 0xf0, 0x11, 0x00


	//----- nvinfo : EIATTR_SPARSE_MMA_MASK
	.align		4
.L_13:
        /*0038*/ 	.byte	0x03, 0x50
        /*003a*/ 	.short	0x0000


	//----- nvinfo : EIATTR_MAXREG_COUNT
	.align		4
        /*003c*/ 	.byte	0x03, 0x1b
        /*003e*/ 	.short	0x00ff


	//----- nvinfo : EIATTR_MERCURY_ISA_VERSION
	.align		4
        /*0040*/ 	.byte	0x03, 0x5f
        /*0042*/ 	.short	0x0101


	//----- nvinfo : EIATTR_VRC_CTA_INIT_COUNT
	.align		4
        /*0044*/ 	.byte	0x02, 0x4a
	.zero		1
	.zero		1


	//----- nvinfo : EIATTR_EXIT_INSTR_OFFSETS
	.align		4
        /*0048*/ 	.byte	0x04, 0x1c
        /*004a*/ 	.short	(.L_15 - .L_14)


	//   ....[0]....
.L_14:
        /*004c*/ 	.word	0x00000030


	//   ....[1]....
        /*0050*/ 	.word	0x00000d30


	//----- nvinfo : EIATTR_CBANK_PARAM_SIZE
	.align		4
.L_15:
        /*0054*/ 	.byte	0x03, 0x19
        /*0056*/ 	.short	0x0018


	//----- nvinfo : EIATTR_PARAM_CBANK
	.align		4
        /*0058*/ 	.byte	0x04, 0x0a
        /*005a*/ 	.short	(.L_17 - .L_16)
	.align		4
.L_16:
        /*005c*/ 	.word	index@(.nv.constant0._Z3addiPfS_)
        /*0060*/ 	.short	0x0380
        /*0062*/ 	.short	0x0018


	//----- nvinfo : EIATTR_SW_WAR
	.align		4
.L_17:
        /*0064*/ 	.byte	0x04, 0x36
        /*0066*/ 	.short	(.L_19 - .L_18)
.L_18:
        /*0068*/ 	.word	0x00000008
.L_19:


//--------------------- .nv.callgraph             --------------------------
	.section	.nv.callgraph,"",@"SHT_CUDA_CALLGRAPH"
	.align	4
	.sectionentsize	8
	.align		4
        /*0000*/ 	.word	0x00000000
	.align		4
        /*0004*/ 	.word	0xffffffff
	.align		4
        /*0008*/ 	.word	0x00000000
	.align		4
        /*000c*/ 	.word	0xfffffffe
	.align		4
        /*0010*/ 	.word	0x00000000
	.align		4
        /*0014*/ 	.word	0xfffffffd
	.align		4
        /*0018*/ 	.word	0x00000000
	.align		4
        /*001c*/ 	.word	0xfffffffc


//--------------------- .text._Z3addiPfS_         --------------------------
	.section	.text._Z3addiPfS_,"ax",@progbits
	.align	128
        .global         _Z3addiPfS_
        .type           _Z3addiPfS_,@function
        .size           _Z3addiPfS_,(.L_x_2 - _Z3addiPfS_)
        .other          _Z3addiPfS_,@"STO_CUDA_ENTRY STV_DEFAULT"
_Z3addiPfS_:
.text._Z3addiPfS_:
[----:B------:R-:W-:Y:S08]  /*0000*/  LDC R1, c[0x0][0x37c] ;  /* 0x0000df00ff017b82 */ /* 0x000ff00000000800 */
[----:B------:R-:W0:Y:S02]  /*0010*/  LDC R0, c[0x0][0x380] ;  /* 0x0000e000ff007b82 */ /* 0x000e240000000800 */
[----:B0-----:R-:W-:-:S13]  /*0020*/  ISETP.GE.AND P0, PT, R0, 0x1, PT ;  /* 0x000000010000780c */ /* 0x001fda0003f06270 */
[----:B------:R-:W-:Y:S05]  /*0030*/  @!P0 EXIT ;  /* 0x000000000000894d */ /* 0x000fea0003800000 */
[----:B------:R-:W0:Y:S01]  /*0040*/  S2R R8, SR_TID.X ;  /* 0x0000000000087919 */ /* 0x000e220000002100 */
[----:B------:R-:W1:Y:S01]  /*0050*/  LDC R11, c[0x0][0x38c] ;  /* 0x0000e300ff0b7b82 */ /* 0x000e620000000800 */
[----:B------:R-:W2:Y:S01]  /*0060*/  LDCU UR6, c[0x0][0x388] ;  /* 0x00007100ff0677ac */ /* 0x000ea20008000800 */
[----:B------:R-:W-:Y:S01]  /*0070*/  IADD3 R0, PT, PT, -R0, RZ, RZ ;  /* 0x000000ff00007210 */ /* 0x000fe20007ffe1ff */
[----:B------:R-:W3:Y:S05]  /*0080*/  LDCU UR7, c[0x0][0x390] ;  /* 0x00007200ff0777ac */ /* 0x000eea0008000800 */
[----:B------:R-:W4:Y:S01]  /*0090*/  LDC R9, c[0x0][0x394] ;  /* 0x0000e500ff097b82 */ /* 0x000f220000000800 */
[----:B------:R-:W0:Y:S01]  /*00a0*/  LDCU.64 UR4, c[0x0][0x358] ;  /* 0x00006b00ff0477ac */ /* 0x000e220008000a00 */
[----:B--2---:R-:W-:-:S02]  /*00b0*/  MOV R10, UR6 ;  /* 0x00000006000a7c02 */ /* 0x004fc40008000f00 */
[----:B---3--:R-:W-:-:S07]  /*00c0*/  MOV R6, UR7 ;  /* 0x0000000700067c02 */ /* 0x008fce0008000f00 */
.L_x_0:
[----:B------:R-:W-:Y:S02]  /*00d0*/  MOV R4, R10 ;  /* 0x0000000a00047202 */ /* 0x000fe40000000f00 */
[----:B-1----:R-:W-:Y:S02]  /*00e0*/  MOV R5, R11 ;  /* 0x0000000b00057202 */ /* 0x002fe40000000f00 */
[----:B---3--:R-:W-:Y:S02]  /*00f0*/  MOV R2, R6 ;  /* 0x0000000600027202 */ /* 0x008fe40000000f00 */
[----:B----4-:R-:W-:Y:S01]  /*0100*/  MOV R3, R9 ;  /* 0x0000000900037202 */ /* 0x010fe20000000f00 */
[----:B0-----:R-:W2:Y:S04]  /*0110*/  LDG.E R6, desc[UR4][R4.64] ;  /* 0x0000000404067981 */ /* 0x001ea8000c1e1900 */
[----:B------:R-:W2:Y:S02]  /*0120*/  LDG.E R7, desc[UR4][R2.64] ;  /* 0x0000000402077981 */ /* 0x000ea4000c1e1900 */
[----:B--2---:R-:W-:-:S05]  /*0130*/  FADD R7, R6, R7 ;  /* 0x0000000706077221 */ /* 0x004fca0000000000 */
[----:B------:R0:W-:Y:S04]  /*0140*/  STG.E desc[UR4][R2.64], R7 ;  /* 0x0000000702007986 */ /* 0x0001e8000c101904 */
[----:B------:R-:W2:Y:S02]  /*0150*/  LDG.E R6, desc[UR4][R4.64] ;  /* 0x0000000404067981 */ /* 0x000ea4000c1e1900 */
[----:B--2---:R-:W-:-:S05]  /*0160*/  FADD R9, -R7, R6 ;  /* 0x0000000607097221 */ /* 0x004fca0000000100 */
[----:B------:R1:W-:Y:S04]  /*0170*/  STG.E desc[UR4][R2.64], R9 ;  /* 0x0000000902007986 */ /* 0x0003e8000c101904 */
[----:B------:R-:W2:Y:S02]  /*0180*/  LDG.E R6, desc[UR4][R4.64] ;  /* 0x0000000404067981 */ /* 0x000ea4000c1e1900 */
[----:B--2---:R-:W-:-:S05]  /*0190*/  FADD R11, R9, R6 ;  /* 0x00000006090b7221 */ /* 0x004fca0000000000 */
[----:B------:R2:W-:Y:S04]  /*01a0*/  STG.E desc[UR4][R2.64], R11 ;  /* 0x0000000b02007986 */ /* 0x0005e8000c101904 */
[----:B------:R-:W3:Y:S02]  /*01b0*/  LDG.E R6, desc[UR4][R4.64] ;  /* 0x0000000404067981 */ /* 0x000ee4000c1e1900 */
[----:B---3--:R-:W-:-:S05]  /*01c0*/  FADD R13, -R11, R6 ;  /* 0x000000060b0d7221 */ /* 0x008fca0000000100 */
[----:B------:R3:W-:Y:S04]  /*01d0*/  STG.E desc[UR4][R2.64], R13 ;  /* 0x0000000d02007986 */ /* 0x0007e8000c101904 */
[----:B------:R-:W0:Y:S02]  /*01e0*/  LDG.E R6, desc[UR4][R4.64] ;  /* 0x0000000404067981 */ /* 0x000e24000c1e1900 */
[----:B0-----:R-:W-:-:S05]  /*01f0*/  FADD R7, R13, R6 ;  /* 0x000000060d077221 */ /* 0x001fca0000000000 */
[----:B------:R0:W-:Y:S04]  /*0200*/  STG.E desc[UR4][R2.64], R7 ;  /* 0x0000000702007986 */ /* 0x0001e8000c101904 */
[----:B------:R-:W1:Y:S02]  /*0210*/  LDG.E R6, desc[UR4][R4.64] ;  /* 0x0000000404067981 */ /* 0x000e64000c1e1900 */
[----:B-1----:R-:W-:-:S05]  /*0220*/  FADD R9, -R7, R6 ;  /* 0x0000000607097221 */ /* 0x002fca0000000100 */
        /* <DEDUP_REMOVED lines=157> */
[----:B------:R-:W2:Y:S01]  /*0c00*/  LDG.E R6, desc[UR4][R4.64] ;  /* 0x0000000404067981 */ /* 0x000ea2000c1e1900 */
[----:B------:R-:W-:Y:S01]  /*0c10*/  LOP3.LUT P0, RZ, R8, 0x1, RZ, 0xc0, !PT ;  /* 0x0000000108ff7812 */ /* 0x000fe2000780c0ff */
[----:B--2---:R-:W-:-:S05]  /*0c20*/  FADD R11, R9, R6 ;  /* 0x00000006090b7221 */ /* 0x004fca0000000000 */
[----:B------:R2:W-:Y:S04]  /*0c30*/  STG.E desc[UR4][R2.64], R11 ;  /* 0x0000000b02007986 */ /* 0x0005e8000c101904 */
[----:B------:R-:W3:Y:S01]  /*0c40*/  LDG.E R6, desc[UR4][R4.64] ;  /* 0x0000000404067981 */ /* 0x000ee2000c1e1900 */
[----:B------:R-:W-:Y:S01]  /*0c50*/  IADD3 R0, PT, PT, R0, 0x1, RZ ;  /* 0x0000000100007810 */ /* 0x000fe20007ffe0ff */
[----:B---3--:R-:W-:-:S05]  /*0c60*/  FADD R13, -R11, R6 ;  /* 0x000000060b0d7221 */ /* 0x008fca0000000100 */
[----:B------:R3:W-:Y:S04]  /*0c70*/  STG.E desc[UR4][R2.64], R13 ;  /* 0x0000000d02007986 */ /* 0x0007e8000c101904 */
[----:B------:R-:W0:Y:S04]  /*0c80*/  @!P0 LDG.E R6, desc[UR4][R4.64] ;  /* 0x0000000404068981 */ /* 0x000e28000c1e1900 */
[----:B------:R-:W4:Y:S01]  /*0c90*/  @P0 LDG.E R10, desc[UR4][R4.64] ;  /* 0x00000004040a0981 */ /* 0x000f22000c1e1900 */
[----:B------:R-:W-:Y:S01]  /*0ca0*/  ISETP.NE.AND P2, PT, R0, RZ, PT ;  /* 0x000000ff0000720c */ /* 0x000fe20003f45270 */
[C---:B0-----:R-:W-:Y:S01]  /*0cb0*/  @!P0 FADD R7, R13.reuse, R6 ;  /* 0x000000060d078221 */ /* 0x041fe20000000000 */
[----:B----4-:R-:W-:Y:S01]  /*0cc0*/  @P0 FADD R7, -R13, R10 ;  /* 0x0000000a0d070221 */ /* 0x010fe20000000100 */
[----:B------:R-:W-:-:S02]  /*0cd0*/  IADD3 R6, P0, PT, R2, 0x4, RZ ;  /* 0x0000000402067810 */ /* 0x000fc40007f1e0ff */
[----:B------:R-:W-:Y:S02]  /*0ce0*/  IADD3 R10, P1, PT, R4, 0x4, RZ ;  /* 0x00000004040a7810 */ /* 0x000fe40007f3e0ff */
[----:B------:R3:W-:Y:S01]  /*0cf0*/  STG.E desc[UR4][R2.64], R7 ;  /* 0x0000000702007986 */ /* 0x0007e2000c101904 */
[----:B-1----:R-:W-:Y:S02]  /*0d00*/  IADD3.X R9, PT, PT, RZ, R3, RZ, P0, !PT ;  /* 0x00000003ff097210 */ /* 0x002fe400007fe4ff */
[----:B--2---:R-:W-:-:S03]  /*0d10*/  IADD3.X R11, PT, PT, RZ, R5, RZ, P1, !PT ;  /* 0x00000005ff0b7210 */ /* 0x004fc60000ffe4ff */
[----:B------:R-:W-:Y:S05]  /*0d20*/  @P2 BRA `(.L_x_0) ;  /* 0xfffffff000e82947 */ /* 0x000fea000383ffff */
[----:B------:R-:W-:Y:S05]  /*0d30*/  EXIT ;  /* 0x000000000000794d */ /* 0x000fea0003800000 */
.L_x_1:
[----:B------:R-:W-:-:S00]  /*0d40*/  BRA `(.L_x_1) ;  /* 0xfffffffc00fc7947 */ /* 0x000fc0000383ffff */
[----:B------:R-:W-:-:S00]  /*0d50*/  NOP ;  /* 0x0000000000007918 */ /* 0x000fc00000000000 */
        /* <DEDUP_REMOVED lines=10> */
.L_x_2:


//--------------------- .nv.shared.reserved.0     --------------------------
	.section	.nv.shared.reserved.0,"aw",@nobits
	.weak		__nv_reservedSMEM_offset_0_alias
	.size		__nv_reservedSMEM_offset_0_alias, 0, 64
	.other		__nv_reservedSMEM_offset_0_alias,@"STO_CUDA_RESERVED_SHARED STV_DEFAULT"
__nv_reservedSMEM_offset_0_alias:
	.zero		0
	.zero		64


//--------------------- .nv.constant0._Z3addiPfS_ --------------------------
	.section	.nv.constant0._Z3addiPfS_,"a",@progbits
	.sectionflags	@""
	.align	4
.nv.constant0._Z3addiPfS_:
	.zero		920


//--------------------- SYMBOLS --------------------------

	.type		.nv.reservedSmem.offset0,@object
	.size		.nv.reservedSmem.offset0,0x4
